	.headerflags	@"EF_CUDA_TEXMODE_UNIFIED EF_CUDA_64BIT_ADDRESS EF_CUDA_SM86 EF_CUDA_VIRTUAL_SM(EF_CUDA_SM86)"
	.elftype	@"ET_EXEC"


//--------------------- .nv.info                  --------------------------
	.section	.nv.info,"",@"SHT_CUDA_INFO"
	.align	4


	//----- nvinfo : EIATTR_REGCOUNT
	.align		4
        /*0000*/ 	.byte	0x04, 0x2f
        /*0002*/ 	.short	(.L_1 - .L_0)
	.align		4
.L_0:
        /*0004*/ 	.word	index@(triton_mm)
        /*0008*/ 	.word	0x00000040


	//----- nvinfo : EIATTR_MIN_STACK_SIZE
	.align		4
.L_1:
        /*000c*/ 	.byte	0x04, 0x12
        /*000e*/ 	.short	(.L_3 - .L_2)
	.align		4
.L_2:
        /*0010*/ 	.word	index@(triton_mm)
        /*0014*/ 	.word	0x00000000


	//----- nvinfo : EIATTR_FRAME_SIZE
	.align		4
.L_3:
        /*0018*/ 	.byte	0x04, 0x11
        /*001a*/ 	.short	(.L_5 - .L_4)
	.align		4
.L_4:
        /*001c*/ 	.word	index@(triton_mm)
        /*0020*/ 	.word	0x00000000


	//----- nvinfo : EIATTR_MIN_STACK_SIZE
	.align		4
.L_5:
        /*0024*/ 	.byte	0x04, 0x12
        /*0026*/ 	.short	(.L_7 - .L_6)
	.align		4
.L_6:
        /*0028*/ 	.word	index@(triton_mm)
        /*002c*/ 	.word	0x00000000
.L_7:


//--------------------- .nv.info.triton_mm        --------------------------
	.section	.nv.info.triton_mm,"",@"SHT_CUDA_INFO"
	.sectionflags	@""
	.align	4


	//----- nvinfo : EIATTR_CUDA_API_VERSION
	.align		4
        /*0000*/ 	.byte	0x04, 0x37
        /*0002*/ 	.short	(.L_9 - .L_8)
.L_8:
        /*0004*/ 	.word	0x0000007c


	//----- nvinfo : EIATTR_SW2861232_WAR
	.align		4
.L_9:
        /*0008*/ 	.byte	0x01, 0x35
	.zero		2


	//----- nvinfo : EIATTR_PARAM_CBANK
	.align		4
        /*000c*/ 	.byte	0x04, 0x0a
        /*000e*/ 	.short	(.L_11 - .L_10)
	.align		4
.L_10:
        /*0010*/ 	.word	index@(.nv.constant0.triton_mm)
        /*0014*/ 	.short	0x0160
        /*0016*/ 	.short	0x0020


	//----- nvinfo : EIATTR_CBANK_PARAM_SIZE
	.align		4
.L_11:
        /*0018*/ 	.byte	0x03, 0x19
        /*001a*/ 	.short	0x0020


	//----- nvinfo : EIATTR_KPARAM_INFO
	.align		4
        /*001c*/ 	.byte	0x04, 0x17
        /*001e*/ 	.short	(.L_13 - .L_12)
.L_12:
        /*0020*/ 	.word	0x00000000
        /*0024*/ 	.short	0x0003
        /*0026*/ 	.short	0x0018
        /*0028*/ 	.byte	0x00, 0xf4, 0x21, 0x00


	//----- nvinfo : EIATTR_KPARAM_INFO
	.align		4
.L_13:
        /*002c*/ 	.byte	0x04, 0x17
        /*002e*/ 	.short	(.L_15 - .L_14)
.L_14:
        /*0030*/ 	.word	0x00000000
        /*0034*/ 	.short	0x0002
        /*0036*/ 	.short	0x0010
        /*0038*/ 	.byte	0x00, 0xf4, 0x21, 0x00


	//----- nvinfo : EIATTR_KPARAM_INFO
	.align		4
.L_15:
        /*003c*/ 	.byte	0x04, 0x17
        /*003e*/ 	.short	(.L_17 - .L_16)
.L_16:
        /*0040*/ 	.word	0x00000000
        /*0044*/ 	.short	0x0001
        /*0046*/ 	.short	0x0008
        /*0048*/ 	.byte	0x00, 0xf4, 0x21, 0x00


	//----- nvinfo : EIATTR_KPARAM_INFO
	.align		4
.L_17:
        /*004c*/ 	.byte	0x04, 0x17
        /*004e*/ 	.short	(.L_19 - .L_18)
.L_18:
        /*0050*/ 	.word	0x00000000
        /*0054*/ 	.short	0x0000
        /*0056*/ 	.short	0x0000
        /*0058*/ 	.byte	0x00, 0xf4, 0x21, 0x00


	//----- nvinfo : EIATTR_MAXREG_COUNT
	.align		4
.L_19:
        /*005c*/ 	.byte	0x03, 0x1b
        /*005e*/ 	.short	0x00ff


	//----- nvinfo : EIATTR_EXIT_INSTR_OFFSETS
	.align		4
        /*0060*/ 	.byte	0x04, 0x1c
        /*0062*/ 	.short	(.L_21 - .L_20)


	//   ....[0]....
.L_20:
        /*0064*/ 	.word	0x00001940


	//   ....[1]....
        /*0068*/ 	.word	0x00001990


	//----- nvinfo : EIATTR_REQNTID
	.align		4
.L_21:
        /*006c*/ 	.byte	0x04, 0x10
        /*006e*/ 	.short	(.L_23 - .L_22)
.L_22:
        /*0070*/ 	.word	0x00000100
        /*0074*/ 	.word	0x00000001
        /*0078*/ 	.word	0x00000001
.L_23:


//--------------------- .nv.callgraph             --------------------------
	.section	.nv.callgraph,"",@"SHT_CUDA_CALLGRAPH"
	.align	4
	.sectionentsize	8
	.align		4
        /*0000*/ 	.word	0x00000000
	.align		4
        /*0004*/ 	.word	0xffffffff
	.align		4
        /*0008*/ 	.word	0x00000000
	.align		4
        /*000c*/ 	.word	0xfffffffe
	.align		4
        /*0010*/ 	.word	0x00000000
	.align		4
        /*0014*/ 	.word	0xfffffffd
	.align		4
        /*0018*/ 	.word	0x00000000
	.align		4
        /*001c*/ 	.word	0xfffffffc


//--------------------- .nv.rel.action            --------------------------
	.section	.nv.rel.action,"",@"SHT_CUDA_RELOCINFO"
	.align	8
	.sectionentsize	8
        /*0000*/ 	.byte	0x73, 0x00, 0x00, 0x00, 0x00, 0x00, 0x00, 0x00, 0x00, 0x00, 0x00, 0x11, 0x25, 0x00, 0x05, 0x36


//--------------------- .nv.constant0.triton_mm   --------------------------
	.section	.nv.constant0.triton_mm,"a",@progbits
	.sectionflags	@""
	.align	4
.nv.constant0.triton_mm:
	.zero		384


//--------------------- .text.triton_mm           --------------------------
	.section	.text.triton_mm,"ax",@progbits
	.sectionflags	@"SHF_BARRIERS=1"
	.sectioninfo	@"SHI_REGISTERS=64"
	.align	128
        .global         triton_mm
        .type           triton_mm,@function
        .size           triton_mm,(.L_x_2 - triton_mm)
        .other          triton_mm,@"STO_CUDA_ENTRY STV_DEFAULT"
triton_mm:
.text.triton_mm:
[----:B------:R-:W-:Y:S02]  /*0000*/  IMAD.MOV.U32 R1, RZ, RZ, c[0x0][0x28] ;  /* 0x00000a00ff017624 */ /* 0x000fe400078e00ff */
[----:B------:R-:W1:Y:S01]  /*0010*/  S2R R9, SR_CTAID.X ;  /* 0x0000000000097919 */ /* 0x000e620000002500 */
[----:B------:R-:W-:Y:S01]  /*0020*/  IMAD.MOV.U32 R5, RZ, RZ, -0x8 ;  /* 0xfffffff8ff057424 */ /* 0x000fe200078e00ff */
[----:B------:R-:W-:Y:S01]  /*0030*/  ULDC.64 UR4, c[0x0][0x118] ;  /* 0x0000460000047ab9 */ /* 0x000fe20000000a00 */
[----:B------:R-:W-:Y:S01]  /*0040*/  IMAD.MOV.U32 R53, RZ, RZ, 0x2 ;  /* 0x00000002ff357424 */ /* 0x000fe200078e00ff */
[----:B------:R-:W2:Y:S01]  /*0050*/  S2R R45, SR_TID.X ;  /* 0x00000000002d7919 */ /* 0x000ea20000002100 */
[----:B------:R-:W-:Y:S01]  /*0060*/  IMAD.MOV.U32 R52, RZ, RZ, -0x1 ;  /* 0xffffffffff347424 */ /* 0x000fe200078e00ff */
[----:B------:R-:W-:Y:S01]  /*0070*/  CS2R R36, SRZ ;  /* 0x0000000000247805 */ /* 0x000fe2000001ff00 */
[----:B------:R-:W-:Y:S01]  /*0080*/  IMAD.MOV.U32 R44, RZ, RZ, RZ ;  /* 0x000000ffff2c7224 */ /* 0x000fe200078e00ff */
[----:B------:R-:W-:Y:S01]  /*0090*/  CS2R R38, SRZ ;  /* 0x0000000000267805 */ /* 0x000fe2000001ff00 */
        /* <DEDUP_REMOVED lines=10> */
[----:B-1----:R-:W-:Y:S01]  /*0140*/  IMAD.HI R0, R9, 0x2aaaaaab, RZ ;  /* 0x2aaaaaab09007827 */ /* 0x002fe200078e02ff */
[----:B------:R-:W-:-:S02]  /*0150*/  IABS R8, R9 ;  /* 0x0000000900087213 */ /* 0x000fc40000000000 */
[----:B------:R-:W-:Y:S01]  /*0160*/  ISETP.GE.AND P2, PT, R9, RZ, PT ;  /* 0x000000ff0900720c */ /* 0x000fe20003f46270 */
[----:B--2---:R-:W-:Y:S01]  /*0170*/  IMAD.SHL.U32 R12, R45, 0x8, RZ ;  /* 0x000000082d0c7824 */ /* 0x004fe200078e00ff */
[----:B------:R-:W-:Y:S02]  /*0180*/  SHF.R.U32.HI R3, RZ, 0x1f, R0 ;  /* 0x0000001fff037819 */ /* 0x000fe40000011600 */
[----:B------:R-:W-:Y:S02]  /*0190*/  SHF.R.U32.HI R51, RZ, 0x1, R45 ;  /* 0x00000001ff337819 */ /* 0x000fe4000001162d */
[----:B------:R-:W-:Y:S02]  /*01a0*/  LEA.HI.SX32 R0, R0, R3, 0x18 ;  /* 0x0000000300007211 */ /* 0x000fe400078fc2ff */
[----:B------:R-:W-:Y:S02]  /*01b0*/  SGXT.U32 R51, R51, 0x7 ;  /* 0x000000073333781a */ /* 0x000fe40000000000 */
[----:B------:R-:W-:Y:S01]  /*01c0*/  LOP3.LUT R16, R12, 0x18, RZ, 0xc0, !PT ;  /* 0x000000180c107812 */ /* 0x000fe200078ec0ff */
[----:B------:R-:W-:-:S02]  /*01d0*/  IMAD R2, R0, R5, 0x1d ;  /* 0x0000001d00027424 */ /* 0x000fc400078e0205 */
[----:B------:R-:W-:Y:S01]  /*01e0*/  IMAD R7, R0, -0x600, R9 ;  /* 0xfffffa0000077824 */ /* 0x000fe200078e0209 */
[----:B------:R-:W-:Y:S02]  /*01f0*/  LOP3.LUT R50, R16, 0x10, R45, 0x78, !PT ;  /* 0x0000001010327812 */ /* 0x000fe400078e782d */
[----:B------:R-:W-:-:S04]  /*0200*/  IMNMX R4, R2, 0x8, PT ;  /* 0x0000000802047817 */ /* 0x000fc80003800200 */
[-C--:B------:R-:W-:Y:S02]  /*0210*/  IABS R11, R4.reuse ;  /* 0x00000004000b7213 */ /* 0x080fe40000000000 */
[----:B------:R-:W-:Y:S02]  /*0220*/  IABS R10, R4 ;  /* 0x00000004000a7213 */ /* 0x000fe40000000000 */
[----:B------:R-:W1:Y:S08]  /*0230*/  I2F.RP R5, R11 ;  /* 0x0000000b00057306 */ /* 0x000e700000209400 */
[----:B-1----:R-:W1:Y:S02]  /*0240*/  MUFU.RCP R5, R5 ;  /* 0x0000000500057308 */ /* 0x002e640000001000 */
[----:B-1----:R-:W-:-:S06]  /*0250*/  IADD3 R2, R5, 0xffffffe, RZ ;  /* 0x0ffffffe05027810 */ /* 0x002fcc0007ffe0ff */
[----:B------:R1:W2:Y:S02]  /*0260*/  F2I.FTZ.U32.TRUNC.NTZ R3, R2 ;  /* 0x0000000200037305 */ /* 0x0002a4000021f000 */
[----:B-1----:R-:W-:Y:S02]  /*0270*/  IMAD.MOV.U32 R2, RZ, RZ, RZ ;  /* 0x000000ffff027224 */ /* 0x002fe400078e00ff */
[----:B--2---:R-:W-:-:S04]  /*0280*/  IMAD.MOV R6, RZ, RZ, -R3 ;  /* 0x000000ffff067224 */ /* 0x004fc800078e0a03 */
[----:B------:R-:W-:Y:S02]  /*0290*/  IMAD R13, R6, R11, RZ ;  /* 0x0000000b060d7224 */ /* 0x000fe400078e02ff */
[----:B------:R-:W-:Y:S01]  /*02a0*/  IMAD.MOV.U32 R6, RZ, RZ, R8 ;  /* 0x000000ffff067224 */ /* 0x000fe200078e0008 */
[----:B------:R-:W-:Y:S01]  /*02b0*/  IABS R8, R7 ;  /* 0x0000000700087213 */ /* 0x000fe20000000000 */
[----:B------:R-:W-:Y:S01]  /*02c0*/  IMAD.HI.U32 R3, R3, R13, R2 ;  /* 0x0000000d03037227 */ /* 0x000fe200078e0002 */
[----:B------:R-:W-:-:S03]  /*02d0*/  LOP3.LUT R7, R7, R4, RZ, 0x3c, !PT ;  /* 0x0000000407077212 */ /* 0x000fc600078e3cff */
[----:B------:R-:W-:Y:S01]  /*02e0*/  IMAD.MOV R13, RZ, RZ, -R10 ;  /* 0x000000ffff0d7224 */ /* 0x000fe200078e0a0a */
[----:B------:R-:W-:Y:S01]  /*02f0*/  ISETP.GE.AND P4, PT, R7, RZ, PT ;  /* 0x000000ff0700720c */ /* 0x000fe20003f86270 */
[----:B------:R-:W-:Y:S01]  /*0300*/  IMAD.HI.U32 R2, R3, R6, RZ ;  /* 0x0000000603027227 */ /* 0x000fe200078e00ff */
[----:B------:R-:W-:-:S03]  /*0310*/  SHF.R.U32.HI R7, RZ, 0x2, R45 ;  /* 0x00000002ff077819 */ /* 0x000fc6000001162d */
[----:B------:R-:W-:-:S04]  /*0320*/  IMAD.HI.U32 R5, R3, R8, RZ ;  /* 0x0000000803057227 */ /* 0x000fc800078e00ff */
[-C--:B------:R-:W-:Y:S01]  /*0330*/  IMAD R2, R2, R13.reuse, R6 ;  /* 0x0000000d02027224 */ /* 0x080fe200078e0206 */
[----:B------:R-:W-:Y:S01]  /*0340*/  LOP3.LUT R6, R45, 0x80, RZ, 0xc0, !PT ;  /* 0x000000802d067812 */ /* 0x000fe200078ec0ff */
[----:B------:R-:W-:Y:S02]  /*0350*/  IMAD R3, R5, R13, R8 ;  /* 0x0000000d05037224 */ /* 0x000fe400078e0208 */
[----:B------:R-:W-:Y:S01]  /*0360*/  IMAD.SHL.U32 R10, R45, 0x10, RZ ;  /* 0x000000102d0a7824 */ /* 0x000fe200078e00ff */
[----:B------:R-:W-:Y:S01]  /*0370*/  ISETP.GT.U32.AND P0, PT, R11, R2, PT ;  /* 0x000000020b00720c */ /* 0x000fe20003f04070 */
[----:B------:R-:W-:Y:S01]  /*0380*/  IMAD.SHL.U32 R13, R45, 0x2, RZ ;  /* 0x000000022d0d7824 */ /* 0x000fe200078e00ff */
[----:B------:R-:W-:Y:S02]  /*0390*/  ISETP.GT.U32.AND P3, PT, R11, R3, PT ;  /* 0x000000030b00720c */ /* 0x000fe40003f64070 */
[----:B------:R-:W-:Y:S02]  /*03a0*/  LOP3.LUT R12, R10, 0x10, RZ, 0xc0, !PT ;  /* 0x000000100a0c7812 */ /* 0x000fe400078ec0ff */
[----:B------:R-:W-:-:S07]  /*03b0*/  LOP3.LUT R10, R13, 0x10, R10, 0x48, !PT ;  /* 0x000000100d0a7812 */ /* 0x000fce00078e480a */
[--C-:B------:R-:W-:Y:S02]  /*03c0*/  @!P0 IMAD.IADD R2, R2, 0x1, -R11.reuse ;  /* 0x0000000102028824 */ /* 0x100fe400078e0a0b */
[----:B------:R-:W-:Y:S01]  /*03d0*/  @!P3 IMAD.IADD R3, R3, 0x1, -R11 ;  /* 0x000000010303b824 */ /* 0x000fe200078e0a0b */
[----:B------:R-:W-:Y:S02]  /*03e0*/  @!P3 IADD3 R5, R5, 0x1, RZ ;  /* 0x000000010505b810 */ /* 0x000fe40007ffe0ff */
[----:B------:R-:W-:Y:S02]  /*03f0*/  ISETP.GT.U32.AND P1, PT, R11, R2, PT ;  /* 0x000000020b00720c */ /* 0x000fe40003f24070 */
[----:B------:R-:W-:Y:S02]  /*0400*/  ISETP.GE.U32.AND P0, PT, R3, R11, PT ;  /* 0x0000000b0300720c */ /* 0x000fe40003f06070 */
[----:B------:R-:W-:-:S09]  /*0410*/  LOP3.LUT R3, RZ, R4, RZ, 0x33, !PT ;  /* 0x00000004ff037212 */ /* 0x000fd200078e33ff */
[----:B------:R-:W-:Y:S02]  /*0420*/  @!P1 IMAD.IADD R2, R2, 0x1, -R11 ;  /* 0x0000000102029824 */ /* 0x000fe400078e0a0b */
[----:B------:R-:W-:Y:S02]  /*0430*/  @P0 IADD3 R5, R5, 0x1, RZ ;  /* 0x0000000105050810 */ /* 0x000fe40007ffe0ff */
[----:B------:R-:W-:Y:S01]  /*0440*/  @!P2 IMAD.MOV R2, RZ, RZ, -R2 ;  /* 0x000000ffff02a224 */ /* 0x000fe200078e0a02 */
[----:B------:R-:W-:Y:S02]  /*0450*/  ISETP.NE.AND P0, PT, R4, RZ, PT ;  /* 0x000000ff0400720c */ /* 0x000fe40003f05270 */
[----:B------:R-:W-:Y:S02]  /*0460*/  IMAD.MOV.U32 R4, RZ, RZ, R5 ;  /* 0x000000ffff047224 */ /* 0x000fe400078e0005 */
[----:B------:R-:W-:Y:S02]  /*0470*/  SEL R5, R3, R2, !P0 ;  /* 0x0000000203057207 */ /* 0x000fe40004000000 */
[----:B------:R-:W-:Y:S01]  /*0480*/  @!P4 IMAD.MOV R4, RZ, RZ, -R4 ;  /* 0x000000ffff04c224 */ /* 0x000fe200078e0a04 */
[----:B------:R-:W-:-:S02]  /*0490*/  SGXT.U32 R2, R7, 0x5 ;  /* 0x000000050702781a */ /* 0x000fc40000000000 */
[----:B------:R-:W-:Y:S01]  /*04a0*/  SHF.R.U32.HI R7, RZ, 0x2, R6 ;  /* 0x00000002ff077819 */ /* 0x000fe20000011606 */
[----:B------:R-:W-:Y:S01]  /*04b0*/  IMAD R5, R0, 0x8, R5 ;  /* 0x0000000800057824 */ /* 0x000fe200078e0205 */
[----:B------:R-:W-:Y:S01]  /*04c0*/  SEL R3, R3, R4, !P0 ;  /* 0x0000000403037207 */ /* 0x000fe20004000000 */
[----:B------:R-:W-:Y:S01]  /*04d0*/  IMAD.MOV.U32 R4, RZ, RZ, RZ ;  /* 0x000000ffff047224 */ /* 0x000fe200078e00ff */
[----:B------:R-:W-:Y:S01]  /*04e0*/  LOP3.LUT R9, R2, R7, RZ, 0xfc, !PT ;  /* 0x0000000702097212 */ /* 0x000fe200078efcff */
[----:B------:R-:W-:Y:S02]  /*04f0*/  IMAD.SHL.U32 R2, R5, 0x80, RZ ;  /* 0x0000008005027824 */ /* 0x000fe400078e00ff */
[----:B------:R-:W-:Y:S02]  /*0500*/  IMAD.SHL.U32 R0, R3, 0x40, RZ ;  /* 0x0000004003007824 */ /* 0x000fe400078e00ff */
[----:B------:R-:W-:Y:S01]  /*0510*/  IMAD R50, R9, 0x20, R50 ;  /* 0x0000002009327824 */ /* 0x000fe200078e0232 */
[----:B------:R-:W-:Y:S01]  /*0520*/  LOP3.LUT R5, R2, R51, RZ, 0xfc, !PT ;  /* 0x0000003302057212 */ /* 0x000fe200078efcff */
[----:B------:R-:W-:Y:S01]  /*0530*/  IMAD R51, R51, 0x20, R10 ;  /* 0x0000002033337824 */ /* 0x000fe200078e020a */
[----:B------:R-:W-:-:S03]  /*0540*/  LOP3.LUT R6, R0, R9, RZ, 0xfc, !PT ;  /* 0x0000000900067212 */ /* 0x000fc600078efcff */
[----:B------:R-:W-:-:S04]  /*0550*/  IMAD.HI R3, R5, -0x6e5d4c3b, R4 ;  /* 0x91a2b3c505037827 */ /* 0x000fc800078e0204 */
[----:B------:R-:W-:Y:S01]  /*0560*/  IMAD.HI R8, R6, 0x2aaaaaab, RZ ;  /* 0x2aaaaaab06087827 */ /* 0x000fe200078e02ff */
[----:B------:R-:W-:-:S04]  /*0570*/  SHF.R.U32.HI R4, RZ, 0x1f, R3 ;  /* 0x0000001fff047819 */ /* 0x000fc80000011603 */
[----:B------:R-:W-:Y:S02]  /*0580*/  SHF.R.U32.HI R11, RZ, 0x1f, R8 ;  /* 0x0000001fff0b7819 */ /* 0x000fe40000011608 */
[----:B------:R-:W-:Y:S02]  /*0590*/  LEA.HI.SX32 R4, R3, R4, 0x15 ;  /* 0x0000000403047211 */ /* 0x000fe400078faaff */
[----:B------:R-:W-:Y:S01]  /*05a0*/  LEA.HI R11, R8, R11, RZ, 0x15 ;  /* 0x0000000b080b7211 */ /* 0x000fe200078fa8ff */
[----:B------:R-:W-:Y:S01]  /*05b0*/  IMAD.SHL.U32 R8, R45, 0x4, RZ ;  /* 0x000000042d087824 */ /* 0x000fe200078e00ff */
[----:B------:R-:W-:Y:S01]  /*05c0*/  SHF.R.U32.HI R3, RZ, 0x2, R45 ;  /* 0x00000002ff037819 */ /* 0x000fe2000001162d */
[----:B------:R-:W-:Y:S02]  /*05d0*/  IMAD R5, R4, -0xe10, R5 ;  /* 0xfffff1f004057824 */ /* 0x000fe400078e0205 */
[----:B------:R-:W-:Y:S01]  /*05e0*/  IMAD R11, R11, -0x3000, R6 ;  /* 0xffffd0000b0b7824 */ /* 0x000fe200078e0206 */
[----:B------:R-:W-:Y:S01]  /*05f0*/  LOP3.LUT R46, R13, 0x10, R8, 0x48, !PT ;  /* 0x000000100d2e7812 */ /* 0x000fe200078e4808 */
[----:B------:R-:W-:Y:S01]  /*0600*/  IMAD R5, R5, 0xc00, R12 ;  /* 0x00000c0005057824 */ /* 0x000fe200078e020c */
[----:B------:R-:W-:Y:S01]  /*0610*/  LOP3.LUT R6, R3, 0x10, RZ, 0xc0, !PT ;  /* 0x0000001003067812 */ /* 0x000fe200078ec0ff */
[----:B------:R-:W-:Y:S01]  /*0620*/  IMAD R11, R11, 0xc00, R16 ;  /* 0x00000c000b0b7824 */ /* 0x000fe200078e0210 */
[----:B------:R-:W-:-:S02]  /*0630*/  LOP3.LUT R4, R3, 0x8, RZ, 0xc0, !PT ;  /* 0x0000000803047812 */ /* 0x000fc400078ec0ff */
[----:B------:R-:W-:Y:S02]  /*0640*/  IADD3 R12, P0, R5, c[0x0][0x160], RZ ;  /* 0x00005800050c7a10 */ /* 0x000fe40007f1e0ff */
[----:B------:R-:W-:Y:S02]  /*0650*/  IADD3 R14, P1, R11, c[0x0][0x168], RZ ;  /* 0x00005a000b0e7a10 */ /* 0x000fe40007f3e0ff */
[----:B------:R-:W-:Y:S02]  /*0660*/  LEA.HI.X.SX32 R13, R5, c[0x0][0x164], 0x1, P0 ;  /* 0x00005900050d7a11 */ /* 0x000fe400000f0eff */
[----:B------:R-:W-:Y:S02]  /*0670*/  LEA.HI.X.SX32 R15, R11, c[0x0][0x16c], 0x1, P1 ;  /* 0x00005b000b0f7a11 */ /* 0x000fe400008f0eff */
[--C-:B------:R-:W-:Y:S01]  /*0680*/  LOP3.LUT R6, R6, 0xf, R45.reuse, 0xf8, !PT ;  /* 0x0000000f06067812 */ /* 0x100fe200078ef82d */
[----:B------:R1:W-:Y:S01]  /*0690*/  LDGSTS.E.BYPASS.128 [R51], [R12.64] ;  /* 0x000000000c337fae */ /* 0x0003e2000b901c44 */
[----:B------:R-:W-:Y:S01]  /*06a0*/  LOP3.LUT R3, R4, 0x7, R45, 0xf8, !PT ;  /* 0x0000000704037812 */ /* 0x000fe200078ef82d */
[----:B------:R-:W-:Y:S01]  /*06b0*/  CS2R R10, SRZ ;  /* 0x00000000000a7805 */ /* 0x000fe2000001ff00 */
[----:B------:R-:W-:Y:S01]  /*06c0*/  LOP3.LUT R6, R6, R7, RZ, 0xfc, !PT ;  /* 0x0000000706067212 */ /* 0x000fe200078efcff */
[----:B------:R-:W0:Y:S01]  /*06d0*/  LDGDEPBAR ;  /* 0x00000000000079af */ /* 0x000e220000000000 */
[----:B------:R-:W-:Y:S01]  /*06e0*/  LOP3.LUT R47, R45, 0x10, R8, 0x48, !PT ;  /* 0x000000102d2f7812 */ /* 0x000fe200078e4808 */
[----:B------:R-:W-:Y:S01]  /*06f0*/  IMAD R46, R3, 0x20, R46 ;  /* 0x00000020032e7824 */ /* 0x000fe200078e022e */
[----:B------:R-:W-:Y:S01]  /*0700*/  IADD3 R59, P0, R14, 0x60, RZ ;  /* 0x000000600e3b7810 */ /* 0x000fe20007f1e0ff */
[----:B------:R1:W-:Y:S01]  /*0710*/  LDGSTS.E.64 [R50+0x3000], [R14.64] ;  /* 0x030000000e327fae */ /* 0x0003e2000b921a44 */
[----:B------:R-:W-:Y:S01]  /*0720*/  IADD3 R60, P1, R12, 0x60, RZ ;  /* 0x000000600c3c7810 */ /* 0x000fe20007f3e0ff */
[----:B------:R-:W-:Y:S01]  /*0730*/  IMAD R47, R6, 0x20, R47 ;  /* 0x00000020062f7824 */ /* 0x000fe200078e022f */
[----:B------:R-:W-:Y:S01]  /*0740*/  CS2R R8, SRZ ;  /* 0x0000000000087805 */ /* 0x000fe2000001ff00 */
[----:B------:R-:W0:Y:S01]  /*0750*/  LDGDEPBAR ;  /* 0x00000000000079af */ /* 0x000e220000000000 */
[----:B------:R-:W-:Y:S01]  /*0760*/  IMAD.MOV.U32 R3, RZ, RZ, RZ ;  /* 0x000000ffff037224 */ /* 0x000fe200078e00ff */
[----:B------:R-:W-:Y:S01]  /*0770*/  CS2R R4, SRZ ;  /* 0x0000000000047805 */ /* 0x000fe2000001ff00 */
[----:B------:R-:W-:Y:S01]  /*0780*/  CS2R R6, SRZ ;  /* 0x0000000000067805 */ /* 0x000fe2000001ff00 */
[----:B------:R-:W-:Y:S01]  /*0790*/  BAR.SYNC.DEFER_BLOCKING 0x0 ;  /* 0x0000000000007b1d */ /* 0x000fe20000010000 */
[----:B------:R-:W-:-:S02]  /*07a0*/  IMAD.X R61, RZ, RZ, R15, P0 ;  /* 0x000000ffff3d7224 */ /* 0x000fc400000e060f */
[----:B------:R-:W-:-:S03]  /*07b0*/  IMAD.X R55, RZ, RZ, R13, P1 ;  /* 0x000000ffff377224 */ /* 0x000fc600008e060d */
[----:B------:R-:W-:Y:S01]  /*07c0*/  @!PT LDS RZ, [RZ] ;  /* 0x00000000fffff984 */ /* 0x000fe20000000800 */
[----:B------:R-:W-:Y:S01]  /*07d0*/  @!PT LDS RZ, [RZ] ;  /* 0x00000000fffff984 */ /* 0x000fe20000000800 */
[----:B------:R-:W-:Y:S01]  /*07e0*/  @!PT LDS RZ, [RZ] ;  /* 0x00000000fffff984 */ /* 0x000fe20000000800 */
[----:B------:R1:W-:Y:S04]  /*07f0*/  LDGSTS.E.BYPASS.128 [R51+0x1000], [R12.64+0x20] ;  /* 0x010000200c337fae */ /* 0x0003e8000b901c44 */
[----:B------:R-:W0:Y:S04]  /*0800*/  LDGDEPBAR ;  /* 0x00000000000079af */ /* 0x000e280000000000 */
[----:B------:R1:W-:Y:S04]  /*0810*/  LDGSTS.E.64 [R50+0x3800], [R14.64+0x20] ;  /* 0x038000200e327fae */ /* 0x0003e8000b921a44 */
[----:B------:R-:W0:Y:S04]  /*0820*/  LDGDEPBAR ;  /* 0x00000000000079af */ /* 0x000e280000000000 */
[----:B------:R-:W-:Y:S06]  /*0830*/  BAR.SYNC.DEFER_BLOCKING 0x0 ;  /* 0x0000000000007b1d */ /* 0x000fec0000010000 */
[----:B------:R-:W-:Y:S01]  /*0840*/  @!PT LDS RZ, [RZ] ;  /* 0x00000000fffff984 */ /* 0x000fe20000000800 */
[----:B------:R-:W-:Y:S01]  /*0850*/  @!PT LDS RZ, [RZ] ;  /* 0x00000000fffff984 */ /* 0x000fe20000000800 */
[----:B------:R-:W-:Y:S01]  /*0860*/  @!PT LDS RZ, [RZ] ;  /* 0x00000000fffff984 */ /* 0x000fe20000000800 */
[----:B------:R1:W-:Y:S04]  /*0870*/  LDGSTS.E.BYPASS.128 [R51+0x2000], [R12.64+0x40] ;  /* 0x020000400c337fae */ /* 0x0003e8000b901c44 */
[----:B------:R-:W0:Y:S04]  /*0880*/  LDGDEPBAR ;  /* 0x00000000000079af */ /* 0x000e280000000000 */
[----:B------:R1:W-:Y:S04]  /*0890*/  LDGSTS.E.64 [R50+0x4000], [R14.64+0x40] ;  /* 0x040000400e327fae */ /* 0x0003e8000b921a44 */
[----:B------:R-:W0:Y:S02]  /*08a0*/  LDGDEPBAR ;  /* 0x00000000000079af */ /* 0x000e240000000000 */
.L_x_0:
[----:B------:R-:W-:-:S04]  /*08b0*/  DEPBAR.LE SB0, 0x4 ;  /* 0x000081000000791a */ /* 0x000fc80000000000 */
[----:B------:R-:W-:Y:S01]  /*08c0*/  IADD3 R52, R52, 0x1, RZ ;  /* 0x0000000134347810 */ /* 0x000fe20007ffe0ff */
[----:B------:R-:W-:Y:S01]  /*08d0*/  IMAD.MOV.U32 R56, RZ, RZ, R59 ;  /* 0x000000ffff387224 */ /* 0x000fe200078e003b */
[----:B------:R-:W-:Y:S01]  /*08e0*/  IADD3 R53, R53, 0x1, RZ ;  /* 0x0000000135357810 */ /* 0x000fe20007ffe0ff */
[----:B------:R-:W-:Y:S01]  /*08f0*/  IMAD.MOV.U32 R57, RZ, RZ, R61 ;  /* 0x000000ffff397224 */ /* 0x000fe200078e003d */
[----:B------:R-:W-:Y:S01]  /*0900*/  BAR.SYNC.DEFER_BLOCKING 0x0 ;  /* 0x0000000000007b1d */ /* 0x000fe20000010000 */
[C---:B------:R-:W-:Y:S02]  /*0910*/  ISETP.GE.AND P0, PT, R52.reuse, 0x3, PT ;  /* 0x000000033400780c */ /* 0x040fe40003f06270 */
[----:B------:R-:W-:Y:S02]  /*0920*/  ISETP.GE.AND P1, PT, R53, 0x3, PT ;  /* 0x000000033500780c */ /* 0x000fe40003f26270 */
[----:B------:R-:W-:Y:S02]  /*0930*/  SEL R58, R52, RZ, !P0 ;  /* 0x000000ff343a7207 */ /* 0x000fe40004000000 */
[----:B------:R-:W-:-:S03]  /*0940*/  ISETP.GE.U32.AND P0, PT, R44, 0x5d, PT ;  /* 0x0000005d2c00780c */ /* 0x000fc60003f06070 */
[C---:B------:R-:W-:Y:S01]  /*0950*/  IMAD R52, R58.reuse, 0x1000, R47 ;  /* 0x000010003a347824 */ /* 0x040fe200078e022f */
[----:B------:R-:W-:Y:S01]  /*0960*/  ISETP.GE.U32.AND.EX P0, PT, R3, RZ, PT, P0 ;  /* 0x000000ff0300720c */ /* 0x000fe20003f06100 */
[C---:B------:R-:W-:Y:S01]  /*0970*/  IMAD R54, R58.reuse, 0x800, R46 ;  /* 0x000008003a367824 */ /* 0x040fe200078e022e */
[----:B------:R-:W-:-:S04]  /*0980*/  IADD3 R58, R58, 0x1, RZ ;  /* 0x000000013a3a7810 */ /* 0x000fc80007ffe0ff */
[----:B------:R-:W-:Y:S04]  /*0990*/  LDSM.16.M88.2 R48, [R54+0x3000] ;  /* 0x003000003630783b */ /* 0x000fe80000000100 */
[----:B------:R-:W2:Y:S04]  /*09a0*/  LDSM.16.M88.4 R16, [R52] ;  /* 0x000000003410783b */ /* 0x000ea80000000200 */
[----:B-1----:R1:W3:Y:S02]  /*09b0*/  LDSM.16.M88.4 R12, [R52+0x800] ;  /* 0x00080000340c783b */ /* 0x0022e40000000200 */
[----:B-1----:R-:W-:-:S05]  /*09c0*/  SEL R52, R53, RZ, !P1 ;  /* 0x000000ff35347207 */ /* 0x002fca0004800000 */
[----:B------:R-:W-:Y:S01]  /*09d0*/  IMAD R53, R52, 0x1000, R51 ;  /* 0x0000100034357824 */ /* 0x000fe200078e0233 */
[-C--:B--2---:R-:W-:Y:S08]  /*09e0*/  IMMA.16832.S8.S8.SAT R8, R16.ROW, R48.reuse.COL, R8 ;  /* 0x0000003010087237 */ /* 0x084ff00000445c08 */
[----:B---3--:R-:W-:Y:S01]  /*09f0*/  IMMA.16832.S8.S8.SAT R40, R12.ROW, R48.COL, R40 ;  /* 0x000000300c287237 */ /* 0x008fe20000445c28 */
[----:B------:R-:W1:Y:S07]  /*0a00*/  LDSM.16.M88.2 R48, [R54+0x3200] ;  /* 0x003200003630783b */ /* 0x000e6e0000000100 */
[-C--:B-1----:R-:W-:Y:S08]  /*0a10*/  IMMA.16832.S8.S8.SAT R36, R16.ROW, R48.reuse.COL, R36 ;  /* 0x0000003010247237 */ /* 0x082ff00000445c24 */
[----:B------:R-:W-:Y:S01]  /*0a20*/  IMMA.16832.S8.S8.SAT R32, R12.ROW, R48.COL, R32 ;  /* 0x000000300c207237 */ /* 0x000fe20000445c20 */
[----:B------:R-:W1:Y:S07]  /*0a30*/  LDSM.16.M88.2 R48, [R54+0x3400] ;  /* 0x003400003630783b */ /* 0x000e6e0000000100 */
[-C--:B-1----:R-:W-:Y:S08]  /*0a40*/  IMMA.16832.S8.S8.SAT R28, R16.ROW, R48.reuse.COL, R28 ;  /* 0x00000030101c7237 */ /* 0x082ff00000445c1c */
[----:B------:R-:W-:Y:S01]  /*0a50*/  IMMA.16832.S8.S8.SAT R24, R12.ROW, R48.COL, R24 ;  /* 0x000000300c187237 */ /* 0x000fe20000445c18 */
[----:B------:R1:W2:Y:S02]  /*0a60*/  LDSM.16.M88.2 R48, [R54+0x3600] ;  /* 0x003600003630783b */ /* 0x0002a40000000100 */
[----:B-1----:R-:W-:-:S02]  /*0a70*/  IMAD.MOV.U32 R54, RZ, RZ, R60 ;  /* 0x000000ffff367224 */ /* 0x002fc400078e003c */
[----:B------:R-:W-:Y:S01]  /*0a80*/  BAR.SYNC.DEFER_BLOCKING 0x0 ;  /* 0x0000000000007b1d */ /* 0x000fe20000010000 */
[C---:B------:R-:W-:Y:S01]  /*0a90*/  IMAD R60, R52.reuse, 0x800, R50 ;  /* 0x00000800343c7824 */ /* 0x040fe200078e0232 */
[----:B------:R-:W-:-:S04]  /*0aa0*/  IADD3 R52, R52, 0x1, RZ ;  /* 0x0000000134347810 */ /* 0x000fc80007ffe0ff */
[----:B------:R-:W-:Y:S01]  /*0ab0*/  @!PT LDS RZ, [RZ] ;  /* 0x00000000fffff984 */ /* 0x000fe20000000800 */
[----:B------:R-:W-:Y:S01]  /*0ac0*/  @!PT LDS RZ, [RZ] ;  /* 0x00000000fffff984 */ /* 0x000fe20000000800 */
[----:B------:R-:W-:Y:S01]  /*0ad0*/  @!PT LDS RZ, [RZ] ;  /* 0x00000000fffff984 */ /* 0x000fe20000000800 */
[----:B------:R1:W-:Y:S04]  /*0ae0*/  LDGSTS.E.BYPASS.128 [R53], [R54.64], !P0 ;  /* 0x0000000036357fae */ /* 0x0003e8000c101c44 */
[----:B------:R-:W0:Y:S01]  /*0af0*/  LDGDEPBAR ;  /* 0x00000000000079af */ /* 0x000e220000000000 */
[----:B--2---:R-:W-:Y:S03]  /*0b00*/  IMMA.16832.S8.S8.SAT R20, R16.ROW, R48.COL, R20 ;  /* 0x0000003010147237 */ /* 0x004fe60000445c14 */
[----:B------:R2:W-:Y:S01]  /*0b10*/  LDGSTS.E.64 [R60+0x3000], [R56.64], !P0 ;  /* 0x03000000383c7fae */ /* 0x0005e2000c121a44 */
[----:B------:R-:W-:-:S03]  /*0b20*/  ISETP.GE.AND P0, PT, R58, 0x3, PT ;  /* 0x000000033a00780c */ /* 0x000fc60003f06270 */
[----:B------:R-:W0:Y:S01]  /*0b30*/  LDGDEPBAR ;  /* 0x00000000000079af */ /* 0x000e220000000000 */
[----:B------:R-:W-:Y:S01]  /*0b40*/  SEL R58, R58, RZ, !P0 ;  /* 0x000000ff3a3a7207 */ /* 0x000fe20004000000 */
[----:B------:R-:W-:Y:S04]  /*0b50*/  IMMA.16832.S8.S8.SAT R4, R12.ROW, R48.COL, R4 ;  /* 0x000000300c047237 */ /* 0x000fe80000445c04 */
[C---:B-1----:R-:W-:Y:S02]  /*0b60*/  IMAD R53, R58.reuse, 0x1000, R47 ;  /* 0x000010003a357824 */ /* 0x042fe400078e022f */
[----:B------:R-:W-:Y:S01]  /*0b70*/  IMAD R59, R58, 0x800, R46 ;  /* 0x000008003a3b7824 */ /* 0x000fe200078e022e */
[----:B--2---:R-:W-:Y:S01]  /*0b80*/  IADD3 R60, P2, R54, 0x80, RZ ;  /* 0x00000080363c7810 */ /* 0x004fe20007f5e0ff */
[----:B------:R-:W-:-:S04]  /*0b90*/  DEPBAR.LE SB0, 0x4 ;  /* 0x000081000000791a */ /* 0x000fc80000000000 */
[----:B------:R-:W-:Y:S06]  /*0ba0*/  BAR.SYNC.DEFER_BLOCKING 0x0 ;  /* 0x0000000000007b1d */ /* 0x000fec0000010000 */
[----:B------:R-:W-:Y:S04]  /*0bb0*/  LDSM.16.M88.2 R48, [R59+0x3000] ;  /* 0x003000003b30783b */ /* 0x000fe80000000100 */
[----:B------:R-:W1:Y:S04]  /*0bc0*/  LDSM.16.M88.4 R16, [R53] ;  /* 0x000000003510783b */ /* 0x000e680000000200 */
[----:B------:R-:W2:Y:S01]  /*0bd0*/  LDSM.16.M88.4 R12, [R53+0x800] ;  /* 0x00080000350c783b */ /* 0x000ea20000000200 */
[-C--:B-1----:R-:W-:Y:S08]  /*0be0*/  IMMA.16832.S8.S8.SAT R8, R16.ROW, R48.reuse.COL, R8 ;  /* 0x0000003010087237 */ /* 0x082ff00000445c08 */
[----:B--2---:R-:W-:Y:S01]  /*0bf0*/  IMMA.16832.S8.S8.SAT R40, R12.ROW, R48.COL, R40 ;  /* 0x000000300c287237 */ /* 0x004fe20000445c28 */
[----:B------:R-:W1:Y:S07]  /*0c00*/  LDSM.16.M88.2 R48, [R59+0x3200] ;  /* 0x003200003b30783b */ /* 0x000e6e0000000100 */
[-C--:B-1----:R-:W-:Y:S08]  /*0c10*/  IMMA.16832.S8.S8.SAT R36, R16.ROW, R48.reuse.COL, R36 ;  /* 0x0000003010247237 */ /* 0x082ff00000445c24 */
[----:B------:R-:W-:Y:S01]  /*0c20*/  IMMA.16832.S8.S8.SAT R32, R12.ROW, R48.COL, R32 ;  /* 0x000000300c207237 */ /* 0x000fe20000445c20 */
[----:B------:R-:W1:Y:S07]  /*0c30*/  LDSM.16.M88.2 R48, [R59+0x3400] ;  /* 0x003400003b30783b */ /* 0x000e6e0000000100 */
[-C--:B-1----:R-:W-:Y:S08]  /*0c40*/  IMMA.16832.S8.S8.SAT R28, R16.ROW, R48.reuse.COL, R28 ;  /* 0x00000030101c7237 */ /* 0x082ff00000445c1c */
[----:B------:R-:W-:Y:S01]  /*0c50*/  IMMA.16832.S8.S8.SAT R24, R12.ROW, R48.COL, R24 ;  /* 0x000000300c187237 */ /* 0x000fe20000445c18 */
[----:B------:R-:W1:Y:S07]  /*0c60*/  LDSM.16.M88.2 R48, [R59+0x3600] ;  /* 0x003600003b30783b */ /* 0x000e6e0000000100 */
[-C--:B-1----:R-:W-:Y:S01]  /*0c70*/  IMMA.16832.S8.S8.SAT R20, R16.ROW, R48.reuse.COL, R20 ;  /* 0x0000003010147237 */ /* 0x082fe20000445c14 */
[----:B------:R-:W-:Y:S06]  /*0c80*/  BAR.SYNC.DEFER_BLOCKING 0x0 ;  /* 0x0000000000007b1d */ /* 0x000fec0000010000 */
[----:B------:R-:W-:Y:S01]  /*0c90*/  IADD3 R16, P1, R44, 0x1, RZ ;  /* 0x000000012c107810 */ /* 0x000fe20007f3e0ff */
[----:B------:R-:W-:Y:S03]  /*0ca0*/  IMMA.16832.S8.S8.SAT R4, R12.ROW, R48.COL, R4 ;  /* 0x000000300c047237 */ /* 0x000fe60000445c04 */
[----:B------:R-:W-:Y:S01]  /*0cb0*/  ISETP.GE.U32.AND P0, PT, R16, 0x5d, PT ;  /* 0x0000005d1000780c */ /* 0x000fe20003f06070 */
[----:B------:R-:W-:Y:S01]  /*0cc0*/  IMAD.X R16, RZ, RZ, R3, P1 ;  /* 0x000000ffff107224 */ /* 0x000fe200008e0603 */
[----:B------:R-:W-:-:S04]  /*0cd0*/  ISETP.GE.AND P1, PT, R52, 0x3, PT ;  /* 0x000000033400780c */ /* 0x000fc80003f26270 */
[----:B------:R-:W-:Y:S02]  /*0ce0*/  ISETP.GE.U32.AND.EX P0, PT, R16, RZ, PT, P0 ;  /* 0x000000ff1000720c */ /* 0x000fe40003f06100 */
[----:B------:R-:W-:Y:S02]  /*0cf0*/  SEL R53, R52, RZ, !P1 ;  /* 0x000000ff34357207 */ /* 0x000fe40004800000 */
[----:B------:R-:W-:-:S03]  /*0d00*/  IADD3 R52, R58, 0x1, RZ ;  /* 0x000000013a347810 */ /* 0x000fc60007ffe0ff */
[C---:B------:R-:W-:Y:S02]  /*0d10*/  IMAD R17, R53.reuse, 0x1000, R51 ;  /* 0x0000100035117824 */ /* 0x040fe400078e0233 */
[C---:B------:R-:W-:Y:S01]  /*0d20*/  IMAD R19, R53.reuse, 0x800, R50 ;  /* 0x0000080035137824 */ /* 0x040fe200078e0232 */
[----:B------:R-:W-:-:S03]  /*0d30*/  IADD3 R53, R53, 0x1, RZ ;  /* 0x0000000135357810 */ /* 0x000fc60007ffe0ff */
[----:B------:R-:W-:Y:S01]  /*0d40*/  @!PT LDS RZ, [RZ] ;  /* 0x00000000fffff984 */ /* 0x000fe20000000800 */
[----:B------:R-:W-:Y:S01]  /*0d50*/  @!PT LDS RZ, [RZ] ;  /* 0x00000000fffff984 */ /* 0x000fe20000000800 */
[----:B------:R-:W-:Y:S01]  /*0d60*/  @!PT LDS RZ, [RZ] ;  /* 0x00000000fffff984 */ /* 0x000fe20000000800 */
[----:B------:R1:W-:Y:S04]  /*0d70*/  LDGSTS.E.BYPASS.128 [R17], [R54.64+0x20], !P0 ;  /* 0x0000002036117fae */ /* 0x0003e8000c101c44 */
[----:B------:R-:W0:Y:S04]  /*0d80*/  LDGDEPBAR ;  /* 0x00000000000079af */ /* 0x000e280000000000 */
[----:B------:R1:W-:Y:S01]  /*0d90*/  LDGSTS.E.64 [R19+0x3000], [R56.64+0x20], !P0 ;  /* 0x0300002038137fae */ /* 0x0003e2000c121a44 */
[----:B------:R-:W-:-:S03]  /*0da0*/  ISETP.GE.AND P0, PT, R52, 0x3, PT ;  /* 0x000000033400780c */ /* 0x000fc60003f06270 */
[----:B------:R-:W0:Y:S01]  /*0db0*/  LDGDEPBAR ;  /* 0x00000000000079af */ /* 0x000e220000000000 */
[----:B------:R-:W-:-:S05]  /*0dc0*/  SEL R52, R52, RZ, !P0 ;  /* 0x000000ff34347207 */ /* 0x000fca0004000000 */
[C---:B------:R-:W-:Y:S02]  /*0dd0*/  IMAD R59, R52.reuse, 0x1000, R47 ;  /* 0x00001000343b7824 */ /* 0x040fe400078e022f */
[C---:B------:R-:W-:Y:S01]  /*0de0*/  IMAD R58, R52.reuse, 0x800, R46 ;  /* 0x00000800343a7824 */ /* 0x040fe200078e022e */
[----:B------:R-:W-:Y:S01]  /*0df0*/  IADD3 R52, R52, 0x1, RZ ;  /* 0x0000000134347810 */ /* 0x000fe20007ffe0ff */
[----:B------:R-:W-:-:S04]  /*0e00*/  DEPBAR.LE SB0, 0x4 ;  /* 0x000081000000791a */ /* 0x000fc80000000000 */
[----:B------:R-:W-:Y:S06]  /*0e10*/  BAR.SYNC.DEFER_BLOCKING 0x0 ;  /* 0x0000000000007b1d */ /* 0x000fec0000010000 */
[----:B------:R-:W-:Y:S04]  /*0e20*/  LDSM.16.M88.2 R48, [R58+0x3000] ;  /* 0x003000003a30783b */ /* 0x000fe80000000100 */
[----:B-1----:R-:W1:Y:S04]  /*0e30*/  LDSM.16.M88.4 R16, [R59] ;  /* 0x000000003b10783b */ /* 0x002e680000000200 */
        /* <DEDUP_REMOVED lines=18> */
[----:B------:R-:W-:-:S05]  /*0f60*/  SEL R53, R53, RZ, !P1 ;  /* 0x000000ff35357207 */ /* 0x000fca0004800000 */
        /* <DEDUP_REMOVED lines=13> */
[----:B------:R-:W-:Y:S01]  /*1040*/  IMAD R58, R52, 0x800, R46 ;  /* 0x00000800343a7824 */ /* 0x000fe200078e022e */
        /* <DEDUP_REMOVED lines=23> */
[----:B------:R-:W-:-:S03]  /*11c0*/  IADD3 R59, P1, R56, 0x80, RZ ;  /* 0x00000080383b7810 */ /* 0x000fc60007f3e0ff */
[C---:B------:R-:W-:Y:S02]  /*11d0*/  IMAD R17, R53.reuse, 0x1000, R51 ;  /* 0x0000100035117824 */ /* 0x040fe400078e0233 */
[----:B------:R-:W-:Y:S02]  /*11e0*/  IMAD R13, R53, 0x800, R50 ;  /* 0x00000800350d7824 */ /* 0x000fe400078e0232 */
[----:B------:R-:W-:Y:S02]  /*11f0*/  IMAD.X R61, RZ, RZ, R57, P1 ;  /* 0x000000ffff3d7224 */ /* 0x000fe400008e0639 */
[----:B------:R-:W-:Y:S01]  /*1200*/  @!PT LDS RZ, [RZ] ;  /* 0x00000000fffff984 */ /* 0x000fe20000000800 */
[----:B------:R-:W-:Y:S01]  /*1210*/  @!PT LDS RZ, [RZ] ;  /* 0x00000000fffff984 */ /* 0x000fe20000000800 */
[----:B------:R-:W-:Y:S01]  /*1220*/  @!PT LDS RZ, [RZ] ;  /* 0x00000000fffff984 */ /* 0x000fe20000000800 */
[----:B------:R1:W-:Y:S04]  /*1230*/  LDGSTS.E.BYPASS.128 [R17], [R54.64+0x60], !P0 ;  /* 0x0000006036117fae */ /* 0x0003e8000c101c44 */
[----:B------:R-:W0:Y:S04]  /*1240*/  LDGDEPBAR ;  /* 0x00000000000079af */ /* 0x000e280000000000 */
[----:B------:R2:W-:Y:S01]  /*1250*/  LDGSTS.E.64 [R13+0x3000], [R56.64+0x60], !P0 ;  /* 0x03000060380d7fae */ /* 0x0005e2000c121a44 */
[----:B------:R-:W-:-:S03]  /*1260*/  IADD3 R44, P0, R44, 0x4, RZ ;  /* 0x000000042c2c7810 */ /* 0x000fc60007f1e0ff */
[----:B------:R-:W0:Y:S01]  /*1270*/  LDGDEPBAR ;  /* 0x00000000000079af */ /* 0x000e220000000000 */
[----:B-1----:R-:W-:Y:S02]  /*1280*/  IMAD.X R55, RZ, RZ, R55, P2 ;  /* 0x000000ffff377224 */ /* 0x002fe400010e0637 */
[----:B------:R-:W-:Y:S01]  /*1290*/  IMAD.X R3, RZ, RZ, R3, P0 ;  /* 0x000000ffff037224 */ /* 0x000fe200000e0603 */
[----:B------:R-:W-:-:S04]  /*12a0*/  ISETP.NE.U32.AND P0, PT, R44, 0x60, PT ;  /* 0x000000602c00780c */ /* 0x000fc80003f05070 */
[----:B------:R-:W-:-:S13]  /*12b0*/  ISETP.NE.AND.EX P0, PT, R3, RZ, PT, P0 ;  /* 0x000000ff0300720c */ /* 0x000fda0003f05300 */
[----:B--2---:R-:W-:Y:S05]  /*12c0*/  @P0 BRA `(.L_x_0) ;  /* 0xfffff5e000000947 */ /* 0x004fea000383ffff */
[C---:B------:R-:W-:Y:S01]  /*12d0*/  IMAD.SHL.U32 R3, R45.reuse, 0x10, RZ ;  /* 0x000000102d037824 */ /* 0x040fe200078e00ff */
[C---:B------:R-:W-:Y:S01]  /*12e0*/  LOP3.LUT R13, R45.reuse, 0x80, RZ, 0xc0, !PT ;  /* 0x000000802d0d7812 */ /* 0x040fe200078ec0ff */
[----:B------:R-:W-:Y:S01]  /*12f0*/  IMAD.SHL.U32 R12, R45, 0x2, RZ ;  /* 0x000000022d0c7824 */ /* 0x000fe200078e00ff */
[----:B------:R-:W-:-:S04]  /*1300*/  DEPBAR.LE SB0, 0x0 ;  /* 0x000080000000791a */ /* 0x000fc80000000000 */
[----:B------:R-:W-:Y:S01]  /*1310*/  LOP3.LUT R3, R3, 0x5c0, RZ, 0xc0, !PT ;  /* 0x000005c003037812 */ /* 0x000fe200078ec0ff */
[----:B------:R-:W-:Y:S01]  /*1320*/  IMAD.SHL.U32 R15, R45, 0x4, RZ ;  /* 0x000000042d0f7824 */ /* 0x000fe200078e00ff */
[----:B------:R-:W-:Y:S02]  /*1330*/  SHF.R.U32.HI R19, RZ, 0x2, R45 ;  /* 0x00000002ff137819 */ /* 0x000fe4000001162d */
[----:B------:R-:W-:Y:S02]  /*1340*/  LOP3.LUT R12, R3, 0x6, R12, 0xf8, !PT ;  /* 0x00000006030c7812 */ /* 0x000fe400078ef80c */
[----:B------:R-:W-:Y:S02]  /*1350*/  LOP3.LUT R3, R0, 0x3c, R15, 0xf8, !PT ;  /* 0x0000003c00037812 */ /* 0x000fe400078ef80f */
[----:B------:R-:W-:Y:S01]  /*1360*/  LOP3.LUT R0, R15, 0x3fc, RZ, 0xc0, !PT ;  /* 0x000003fc0f007812 */ /* 0x000fe200078ec0ff */
[----:B------:R-:W-:Y:S01]  /*1370*/  IMAD R12, R13, 0x10, R12 ;  /* 0x000000100d0c7824 */ /* 0x000fe200078e020c */
[----:B------:R-:W-:-:S02]  /*1380*/  LOP3.LUT R13, R45, 0xf0, RZ, 0xc0, !PT ;  /* 0x000000f02d0d7812 */ /* 0x000fc400078ec0ff */
[C---:B------:R-:W-:Y:S02]  /*1390*/  LOP3.LUT R14, R0.reuse, 0x400, RZ, 0xfc, !PT ;  /* 0x00000400000e7812 */ /* 0x040fe400078efcff */
[C---:B------:R-:W-:Y:S01]  /*13a0*/  LOP3.LUT R16, R0.reuse, 0x800, RZ, 0xfc, !PT ;  /* 0x0000080000107812 */ /* 0x040fe200078efcff */
[----:B------:R-:W-:Y:S01]  /*13b0*/  IMAD R18, R0, 0x4, R13 ;  /* 0x0000000400127824 */ /* 0x000fe200078e020d */
[----:B------:R-:W-:Y:S02]  /*13c0*/  SHF.R.U32.HI R15, RZ, 0x2, R14 ;  /* 0x00000002ff0f7819 */ /* 0x000fe4000001160e */
[C---:B------:R-:W-:Y:S02]  /*13d0*/  LOP3.LUT R13, R12.reuse, 0x8, R19, 0xf8, !PT ;  /* 0x000000080c0d7812 */ /* 0x040fe400078ef813 */
[----:B------:R-:W-:Y:S02]  /*13e0*/  SHF.R.U32.HI R14, RZ, 0x2, R12 ;  /* 0x00000002ff0e7819 */ /* 0x000fe4000001160c */
[----:B------:R-:W-:-:S02]  /*13f0*/  IADD3 R12, R12, 0x200, RZ ;  /* 0x000002000c0c7810 */ /* 0x000fc40007ffe0ff */
[----:B------:R-:W-:Y:S02]  /*1400*/  SHF.R.U32.HI R16, RZ, 0x2, R16 ;  /* 0x00000002ff107819 */ /* 0x000fe40000011610 */
[----:B------:R-:W-:Y:S02]  /*1410*/  SHF.R.U32.HI R12, RZ, 0x2, R12 ;  /* 0x00000002ff0c7819 */ /* 0x000fe4000001160c */
[----:B------:R-:W-:Y:S02]  /*1420*/  LOP3.LUT R19, R16, 0x2f0, RZ, 0xc0, !PT ;  /* 0x000002f010137812 */ /* 0x000fe400078ec0ff */
[----:B------:R-:W-:Y:S02]  /*1430*/  LOP3.LUT R14, R14, 0x3fc, RZ, 0xc0, !PT ;  /* 0x000003fc0e0e7812 */ /* 0x000fe400078ec0ff */
[----:B------:R-:W-:Y:S01]  /*1440*/  LOP3.LUT R52, R12, 0x3fc, RZ, 0xc0, !PT ;  /* 0x000003fc0c347812 */ /* 0x000fe200078ec0ff */
[----:B------:R-:W-:Y:S01]  /*1450*/  IMAD R16, R0, 0x4, R19 ;  /* 0x0000000400107824 */ /* 0x000fe200078e0213 */
[----:B------:R-:W-:Y:S01]  /*1460*/  BAR.SYNC.DEFER_BLOCKING 0x0 ;  /* 0x0000000000007b1d */ /* 0x000fe20000010000 */
[----:B------:R-:W-:Y:S01]  /*1470*/  LOP3.LUT R12, R12, 0x3f0, RZ, 0xc0, !PT ;  /* 0x000003f00c0c7812 */ /* 0x000fe200078ec0ff */
[C---:B------:R-:W-:Y:S01]  /*1480*/  IMAD R19, R13.reuse, 0x4, R14 ;  /* 0x000000040d137824 */ /* 0x040fe200078e020e */
[----:B------:R-:W-:Y:S01]  /*1490*/  LOP3.LUT R17, R0, 0xc00, RZ, 0xfc, !PT ;  /* 0x00000c0000117812 */ /* 0x000fe200078efcff */
[----:B------:R-:W-:Y:S01]  /*14a0*/  IMAD R52, R13, 0x4, R52 ;  /* 0x000000040d347824 */ /* 0x000fe200078e0234 */
[----:B------:R-:W-:Y:S01]  /*14b0*/  LOP3.LUT R15, R15, 0x1f0, RZ, 0xc0, !PT ;  /* 0x000001f00f0f7812 */ /* 0x000fe200078ec0ff */
[----:B------:R-:W-:Y:S01]  /*14c0*/  IMAD R53, R13, 0x4, R12 ;  /* 0x000000040d357824 */ /* 0x000fe200078e020c */
[----:B------:R-:W-:-:S02]  /*14d0*/  SHF.R.U32.HI R17, RZ, 0x2, R17 ;  /* 0x00000002ff117819 */ /* 0x000fc40000011611 */
[----:B------:R-:W-:Y:S02]  /*14e0*/  SHF.R.U32.HI R45, RZ, 0x4, R45 ;  /* 0x00000004ff2d7819 */ /* 0x000fe4000001162d */
[----:B------:R-:W-:Y:S01]  /*14f0*/  LOP3.LUT R47, R17, 0x3f0, RZ, 0xc0, !PT ;  /* 0x000003f0112f7812 */ /* 0x000fe200078ec0ff */
[C---:B------:R-:W-:Y:S01]  /*1500*/  IMAD R17, R0.reuse, 0x4, R15 ;  /* 0x0000000400117824 */ /* 0x040fe200078e020f */
[----:B------:R-:W-:Y:S02]  /*1510*/  SGXT.U32 R45, R45, 0x4 ;  /* 0x000000042d2d781a */ /* 0x000fe40000000000 */
[----:B------:R-:W-:Y:S01]  /*1520*/  ISETP.GE.AND P0, PT, R3, 0x3000, PT ;  /* 0x000030000300780c */ /* 0x000fe20003f06270 */
[----:B------:R-:W-:Y:S01]  /*1530*/  IMAD R0, R0, 0x4, R47 ;  /* 0x0000000400007824 */ /* 0x000fe200078e022f */
[----:B------:R-:W-:-:S04]  /*1540*/  LOP3.LUT R2, R45, R2, RZ, 0xfc, !PT ;  /* 0x000000022d027212 */ /* 0x000fc800078efcff */
[C---:B------:R-:W-:Y:S01]  /*1550*/  ISETP.LT.AND P1, PT, R2.reuse, 0xe10, !P0 ;  /* 0x00000e100200780c */ /* 0x040fe20004721270 */
[C---:B------:R-:W-:Y:S01]  /*1560*/  IMAD R3, R2.reuse, 0x3000, R3 ;  /* 0x0000300002037824 */ /* 0x040fe200078e0203 */
[----:B------:R-:W-:Y:S04]  /*1570*/  STS.64 [R19], R8 ;  /* 0x0000000813007388 */ /* 0x000fe80000000a00 */
[----:B------:R-:W-:Y:S04]  /*1580*/  STS.64 [R52+0x800], R10 ;  /* 0x0008000a34007388 */ /* 0x000fe80000000a00 */
[----:B------:R-:W-:Y:S04]  /*1590*/  STS.64 [R19+0x40], R36 ;  /* 0x0000402413007388 */ /* 0x000fe80000000a00 */
[----:B------:R-:W-:Y:S04]  /*15a0*/  STS.64 [R53+0x840], R38 ;  /* 0x0008402635007388 */ /* 0x000fe80000000a00 */
[----:B------:R-:W-:Y:S04]  /*15b0*/  STS.64 [R19+0x80], R28 ;  /* 0x0000801c13007388 */ /* 0x000fe80000000a00 */
[----:B------:R-:W-:Y:S04]  /*15c0*/  STS.64 [R53+0x880], R30 ;  /* 0x0008801e35007388 */ /* 0x000fe80000000a00 */
[----:B------:R-:W-:Y:S04]  /*15d0*/  STS.64 [R19+0xc0], R20 ;  /* 0x0000c01413007388 */ /* 0x000fe80000000a00 */
[----:B------:R-:W-:Y:S04]  /*15e0*/  STS.64 [R53+0x8c0], R22 ;  /* 0x0008c01635007388 */ /* 0x000fe80000000a00 */
[----:B------:R-:W-:Y:S06]  /*15f0*/  BAR.SYNC.DEFER_BLOCKING 0x0 ;  /* 0x0000000000007b1d */ /* 0x000fec0000010000 */
[----:B------:R-:W1:Y:S04]  /*1600*/  LDS.128 R12, [R18] ;  /* 0x00000000120c7984 */ /* 0x000e680000000c00 */
[----:B------:R-:W2:Y:S04]  /*1610*/  LDS.128 R44, [R17+0x1000] ;  /* 0x00100000112c7984 */ /* 0x000ea80000000c00 */
[----:B------:R-:W3:Y:S04]  /*1620*/  LDS.128 R8, [R16+0x2000] ;  /* 0x0020000010087984 */ /* 0x000ee80000000c00 */
[----:B------:R-:W4:Y:S04]  /*1630*/  LDS.128 R36, [R0+0x3000] ;  /* 0x0030000000247984 */ /* 0x000f280000000c00 */
[----:B------:R-:W-:Y:S06]  /*1640*/  BAR.SYNC.DEFER_BLOCKING 0x0 ;  /* 0x0000000000007b1d */ /* 0x000fec0000010000 */
[----:B------:R1:W-:Y:S04]  /*1650*/  STS.64 [R19], R40 ;  /* 0x0000002813007388 */ /* 0x0003e80000000a00 */
[----:B------:R-:W-:Y:S04]  /*1660*/  STS.64 [R52+0x800], R42 ;  /* 0x0008002a34007388 */ /* 0x000fe80000000a00 */
[----:B------:R2:W-:Y:S04]  /*1670*/  STS.64 [R19+0x40], R32 ;  /* 0x0000402013007388 */ /* 0x0005e80000000a00 */
[----:B------:R-:W-:Y:S01]  /*1680*/  STS.64 [R53+0x840], R34 ;  /* 0x0008402235007388 */ /* 0x000fe20000000a00 */
[----:B-1----:R-:W-:-:S03]  /*1690*/  LOP3.LUT R40, R2, 0x10, RZ, 0xfc, !PT ;  /* 0x0000001002287812 */ /* 0x002fc600078efcff */
[----:B------:R1:W-:Y:S01]  /*16a0*/  STS.64 [R19+0x80], R24 ;  /* 0x0000801813007388 */ /* 0x0003e20000000a00 */
[----:B------:R-:W-:-:S03]  /*16b0*/  ISETP.LT.AND P6, PT, R40, 0xe10, !P0 ;  /* 0x00000e102800780c */ /* 0x000fc600047c1270 */
[----:B------:R3:W-:Y:S01]  /*16c0*/  STS.64 [R53+0x880], R26 ;  /* 0x0008801a35007388 */ /* 0x0007e20000000a00 */
[----:B--2---:R-:W-:-:S03]  /*16d0*/  IADD3 R33, R3, 0x120000, RZ ;  /* 0x0012000003217810 */ /* 0x004fc60007ffe0ff */
[----:B------:R2:W-:Y:S04]  /*16e0*/  STS.64 [R19+0xc0], R4 ;  /* 0x0000c00413007388 */ /* 0x0005e80000000a00 */
[----:B------:R4:W-:Y:S01]  /*16f0*/  STS.64 [R53+0x8c0], R6 ;  /* 0x0008c00635007388 */ /* 0x0009e20000000a00 */
[----:B-1----:R-:W-:Y:S02]  /*1700*/  LOP3.LUT R24, R2, 0x20, RZ, 0xfc, !PT ;  /* 0x0000002002187812 */ /* 0x002fe400078efcff */
[C---:B------:R-:W-:Y:S01]  /*1710*/  IADD3 R25, R3.reuse, 0x90000, RZ ;  /* 0x0009000003197810 */ /* 0x040fe20007ffe0ff */
[----:B------:R-:W-:Y:S01]  /*1720*/  BAR.SYNC.DEFER_BLOCKING 0x0 ;  /* 0x0000000000007b1d */ /* 0x000fe20000010000 */
[----:B------:R-:W-:Y:S02]  /*1730*/  ISETP.LT.AND P5, PT, R24, 0xe10, !P0 ;  /* 0x00000e101800780c */ /* 0x000fe400047a1270 */
[----:B---3--:R-:W-:Y:S01]  /*1740*/  IADD3 R27, R3, 0xf0000, RZ ;  /* 0x000f0000031b7810 */ /* 0x008fe20007ffe0ff */
[----:B--2---:R-:W-:Y:S01]  /*1750*/  IMAD.MOV.U32 R4, RZ, RZ, 0x4 ;  /* 0x00000004ff047424 */ /* 0x004fe200078e00ff */
[----:B------:R-:W-:-:S02]  /*1760*/  LOP3.LUT R5, R2, 0x40, RZ, 0xfc, !PT ;  /* 0x0000004002057812 */ /* 0x000fc400078efcff */
[C---:B------:R-:W-:Y:S01]  /*1770*/  LOP3.LUT R19, R2.reuse, 0x30, RZ, 0xfc, !PT ;  /* 0x0000003002137812 */ /* 0x040fe200078efcff */
[-C--:B----4-:R-:W-:Y:S01]  /*1780*/  IMAD.WIDE R6, R3, R4.reuse, c[0x0][0x170] ;  /* 0x00005c0003067625 */ /* 0x090fe200078e0204 */
[----:B------:R-:W-:Y:S02]  /*1790*/  ISETP.LT.AND P3, PT, R5, 0xe10, !P0 ;  /* 0x00000e100500780c */ /* 0x000fe40004761270 */
[C---:B------:R-:W-:Y:S01]  /*17a0*/  LOP3.LUT R5, R2.reuse, 0x60, RZ, 0xfc, !PT ;  /* 0x0000006002057812 */ /* 0x040fe200078efcff */
[----:B------:R-:W-:Y:S01]  /*17b0*/  IMAD.WIDE R24, R25, R4, c[0x0][0x170] ;  /* 0x00005c0019187625 */ /* 0x000fe200078e0204 */
[----:B------:R-:W-:Y:S02]  /*17c0*/  ISETP.LT.AND P4, PT, R19, 0xe10, !P0 ;  /* 0x00000e101300780c */ /* 0x000fe40004781270 */
[----:B------:R-:W-:Y:S01]  /*17d0*/  IADD3 R19, R3, 0x60000, RZ ;  /* 0x0006000003137810 */ /* 0x000fe20007ffe0ff */
[----:B------:R1:W2:Y:S04]  /*17e0*/  LDS.128 R20, [R18] ;  /* 0x0000000012147984 */ /* 0x0002a80000000c00 */
[----:B------:R3:W4:Y:S04]  /*17f0*/  LDS.128 R28, [R17+0x1000] ;  /* 0x00100000111c7984 */ /* 0x0007280000000c00 */
[----:B------:R3:W4:Y:S01]  /*1800*/  LDS.128 R48, [R16+0x2000] ;  /* 0x0020000010307984 */ /* 0x0007220000000c00 */
[----:B-1----:R-:W-:-:S02]  /*1810*/  LOP3.LUT R18, R2, 0x50, RZ, 0xfc, !PT ;  /* 0x0000005002127812 */ /* 0x002fc400078efcff */
[----:B------:R-:W-:Y:S01]  /*1820*/  LOP3.LUT R2, R2, 0x70, RZ, 0xfc, !PT ;  /* 0x0000007002027812 */ /* 0x000fe200078efcff */
[----:B------:R1:W-:Y:S01]  /*1830*/  @P1 STG.E.128 [R6.64], R12 ;  /* 0x0000000c06001986 */ /* 0x0003e2000c101d04 */
[----:B---3--:R-:W-:Y:S02]  /*1840*/  IADD3 R17, R3, 0x30000, RZ ;  /* 0x0003000003117810 */ /* 0x008fe40007ffe0ff */
[----:B------:R-:W-:Y:S01]  /*1850*/  ISETP.LT.AND P2, PT, R18, 0xe10, !P0 ;  /* 0x00000e101200780c */ /* 0x000fe20004741270 */
[-C--:B------:R-:W-:Y:S01]  /*1860*/  IMAD.WIDE R18, R19, R4.reuse, c[0x0][0x170] ;  /* 0x00005c0013127625 */ /* 0x080fe200078e0204 */
[----:B------:R-:W-:Y:S02]  /*1870*/  ISETP.LT.AND P1, PT, R5, 0xe10, !P0 ;  /* 0x00000e100500780c */ /* 0x000fe40004721270 */
[----:B------:R-:W-:Y:S01]  /*1880*/  ISETP.LT.AND P0, PT, R2, 0xe10, !P0 ;  /* 0x00000e100200780c */ /* 0x000fe20004701270 */
[----:B------:R-:W-:Y:S01]  /*1890*/  IMAD.WIDE R16, R17, R4, c[0x0][0x170] ;  /* 0x00005c0011107625 */ /* 0x000fe200078e0204 */
[----:B------:R-:W-:-:S04]  /*18a0*/  IADD3 R5, R3, 0xc0000, RZ ;  /* 0x000c000003057810 */ /* 0x000fc80007ffe0ff */
[----:B------:R3:W-:Y:S04]  /*18b0*/  @P6 STG.E.128 [R16.64], R44 ;  /* 0x0000002c10006986 */ /* 0x0007e8000c101d04 */
[----:B------:R3:W-:Y:S01]  /*18c0*/  @P5 STG.E.128 [R18.64], R8 ;  /* 0x0000000812005986 */ /* 0x0007e2000c101d04 */
[----:B-1----:R-:W-:-:S03]  /*18d0*/  IMAD.WIDE R6, R5, R4, c[0x0][0x170] ;  /* 0x00005c0005067625 */ /* 0x002fc600078e0204 */
[----:B------:R3:W-:Y:S01]  /*18e0*/  @P4 STG.E.128 [R24.64], R36 ;  /* 0x0000002418004986 */ /* 0x0007e2000c101d04 */
[----:B------:R-:W-:-:S04]  /*18f0*/  IMAD.WIDE R12, R27, R4, c[0x0][0x170] ;  /* 0x00005c001b0c7625 */ /* 0x000fc800078e0204 */
[----:B------:R-:W-:Y:S01]  /*1900*/  IMAD.WIDE R14, R33, R4, c[0x0][0x170] ;  /* 0x00005c00210e7625 */ /* 0x000fe200078e0204 */
[----:B--2---:R3:W-:Y:S04]  /*1910*/  @P3 STG.E.128 [R6.64], R20 ;  /* 0x0000001406003986 */ /* 0x0047e8000c101d04 */
[----:B----4-:R3:W-:Y:S04]  /*1920*/  @P2 STG.E.128 [R12.64], R28 ;  /* 0x0000001c0c002986 */ /* 0x0107e8000c101d04 */
[----:B------:R3:W-:Y:S01]  /*1930*/  @P1 STG.E.128 [R14.64], R48 ;  /* 0x000000300e001986 */ /* 0x0007e2000c101d04 */
[----:B------:R-:W-:Y:S05]  /*1940*/  @!P0 EXIT ;  /* 0x000000000000894d */ /* 0x000fea0003800000 */
[----:B---3--:R-:W1:Y:S01]  /*1950*/  LDS.128 R8, [R0+0x3000] ;  /* 0x0030000000087984 */ /* 0x008e620000000c00 */
[----:B------:R-:W-:-:S05]  /*1960*/  IADD3 R5, R3, 0x150000, RZ ;  /* 0x0015000003057810 */ /* 0x000fca0007ffe0ff */
[----:B------:R-:W-:-:S05]  /*1970*/  IMAD.WIDE R4, R5, R4, c[0x0][0x170] ;  /* 0x00005c0005047625 */ /* 0x000fca00078e0204 */
[----:B-1----:R-:W-:Y:S01]  /*1980*/  STG.E.128 [R4.64], R8 ;  /* 0x0000000804007986 */ /* 0x002fe2000c101d04 */
[----:B------:R-:W-:Y:S05]  /*1990*/  EXIT ;  /* 0x000000000000794d */ /* 0x000fea0003800000 */
.L_x_1:
[----:B------:R-:W-:-:S00]  /*19a0*/  BRA `(.L_x_1) ;  /* 0xfffffff000007947 */ /* 0x000fc0000383ffff */
[----:B------:R-:W-:-:S00]  /*19b0*/  NOP ;  /* 0x0000000000007918 */ /* 0x000fc00000000000 */
        /* <DEDUP_REMOVED lines=12> */
.L_x_2:


//--------------------- .nv.shared.triton_mm      --------------------------
	.section	.nv.shared.triton_mm,"aw",@nobits
	.sectionflags	@""
	.align	16
